//
// Generated by NVIDIA NVVM Compiler
//
// Compiler Build ID: CL-36424714
// Cuda compilation tools, release 13.0, V13.0.88
// Based on NVVM 20.0.0
//

.version 9.0
.target sm_100
.address_size 64

	// .globl	_Z6matMulPiS_S_iii

.visible .entry _Z6matMulPiS_S_iii(
	.param .u64 .ptr .align 1 _Z6matMulPiS_S_iii_param_0,
	.param .u64 .ptr .align 1 _Z6matMulPiS_S_iii_param_1,
	.param .u64 .ptr .align 1 _Z6matMulPiS_S_iii_param_2,
	.param .u32 _Z6matMulPiS_S_iii_param_3,
	.param .u32 _Z6matMulPiS_S_iii_param_4,
	.param .u32 _Z6matMulPiS_S_iii_param_5
)
{
	.reg .pred 	%p<10>;
	.reg .b32 	%r<100>;
	.reg .b64 	%rd<53>;

	ld.param.u64 	%rd7, [_Z6matMulPiS_S_iii_param_0];
	ld.param.u64 	%rd8, [_Z6matMulPiS_S_iii_param_1];
	ld.param.u64 	%rd6, [_Z6matMulPiS_S_iii_param_2];
	ld.param.u32 	%r30, [_Z6matMulPiS_S_iii_param_4];
	ld.param.u32 	%r31, [_Z6matMulPiS_S_iii_param_5];
	cvta.to.global.u64 	%rd1, %rd8;
	cvta.to.global.u64 	%rd2, %rd7;
	mov.u32 	%r1, %tid.y;
	mov.u32 	%r2, %tid.x;
	setp.lt.s32 	%p1, %r30, 1;
	mov.b32 	%r99, 0;
	@%p1 bra 	$L__BB0_12;
	mul.lo.s32 	%r3, %r30, %r1;
	and.b32  	%r4, %r30, 7;
	setp.lt.u32 	%p2, %r30, 8;
	mov.b32 	%r94, 0;
	mov.u32 	%r99, %r94;
	@%p2 bra 	$L__BB0_4;
	and.b32  	%r94, %r30, 2147483640;
	neg.s32 	%r88, %r94;
	shl.b32 	%r7, %r31, 3;
	mul.wide.u32 	%rd9, %r3, 4;
	add.s64 	%rd10, %rd9, %rd2;
	add.s64 	%rd52, %rd10, 16;
	mov.b32 	%r99, 0;
	mul.wide.s32 	%rd13, %r31, 4;
	mov.u32 	%r87, %r2;
$L__BB0_3:
	.pragma "nounroll";
	ld.global.u32 	%r36, [%rd52+-16];
	mul.wide.s32 	%rd11, %r87, 4;
	add.s64 	%rd12, %rd1, %rd11;
	ld.global.u32 	%r37, [%rd12];
	mad.lo.s32 	%r38, %r37, %r36, %r99;
	ld.global.u32 	%r39, [%rd52+-12];
	add.s64 	%rd14, %rd12, %rd13;
	ld.global.u32 	%r40, [%rd14];
	mad.lo.s32 	%r41, %r40, %r39, %r38;
	ld.global.u32 	%r42, [%rd52+-8];
	add.s64 	%rd15, %rd14, %rd13;
	ld.global.u32 	%r43, [%rd15];
	mad.lo.s32 	%r44, %r43, %r42, %r41;
	ld.global.u32 	%r45, [%rd52+-4];
	add.s64 	%rd16, %rd15, %rd13;
	ld.global.u32 	%r46, [%rd16];
	mad.lo.s32 	%r47, %r46, %r45, %r44;
	ld.global.u32 	%r48, [%rd52];
	add.s64 	%rd17, %rd16, %rd13;
	ld.global.u32 	%r49, [%rd17];
	mad.lo.s32 	%r50, %r49, %r48, %r47;
	ld.global.u32 	%r51, [%rd52+4];
	add.s64 	%rd18, %rd17, %rd13;
	ld.global.u32 	%r52, [%rd18];
	mad.lo.s32 	%r53, %r52, %r51, %r50;
	ld.global.u32 	%r54, [%rd52+8];
	add.s64 	%rd19, %rd18, %rd13;
	ld.global.u32 	%r55, [%rd19];
	mad.lo.s32 	%r56, %r55, %r54, %r53;
	ld.global.u32 	%r57, [%rd52+12];
	add.s64 	%rd20, %rd19, %rd13;
	ld.global.u32 	%r58, [%rd20];
	mad.lo.s32 	%r99, %r58, %r57, %r56;
	add.s32 	%r88, %r88, 8;
	add.s32 	%r87, %r87, %r7;
	add.s64 	%rd52, %rd52, 32;
	setp.ne.s32 	%p3, %r88, 0;
	@%p3 bra 	$L__BB0_3;
$L__BB0_4:
	setp.eq.s32 	%p4, %r4, 0;
	@%p4 bra 	$L__BB0_12;
	and.b32  	%r17, %r30, 3;
	setp.lt.u32 	%p5, %r4, 4;
	@%p5 bra 	$L__BB0_7;
	add.s32 	%r60, %r94, %r3;
	mul.wide.u32 	%rd21, %r60, 4;
	add.s64 	%rd22, %rd2, %rd21;
	ld.global.u32 	%r61, [%rd22];
	mad.lo.s32 	%r62, %r94, %r31, %r2;
	mul.wide.s32 	%rd23, %r62, 4;
	add.s64 	%rd24, %rd1, %rd23;
	ld.global.u32 	%r63, [%rd24];
	mad.lo.s32 	%r64, %r63, %r61, %r99;
	cvt.u64.u32 	%rd25, %r3;
	cvt.u64.u32 	%rd26, %r94;
	add.s64 	%rd27, %rd26, %rd25;
	shl.b64 	%rd28, %rd27, 2;
	add.s64 	%rd29, %rd2, %rd28;
	ld.global.u32 	%r65, [%rd29+4];
	mul.wide.s32 	%rd30, %r31, 4;
	add.s64 	%rd31, %rd24, %rd30;
	ld.global.u32 	%r66, [%rd31];
	mad.lo.s32 	%r67, %r66, %r65, %r64;
	ld.global.u32 	%r68, [%rd29+8];
	add.s64 	%rd32, %rd31, %rd30;
	ld.global.u32 	%r69, [%rd32];
	mad.lo.s32 	%r70, %r69, %r68, %r67;
	ld.global.u32 	%r71, [%rd29+12];
	add.s64 	%rd33, %rd32, %rd30;
	ld.global.u32 	%r72, [%rd33];
	mad.lo.s32 	%r99, %r72, %r71, %r70;
	add.s32 	%r94, %r94, 4;
$L__BB0_7:
	setp.eq.s32 	%p6, %r17, 0;
	@%p6 bra 	$L__BB0_12;
	setp.eq.s32 	%p7, %r17, 1;
	@%p7 bra 	$L__BB0_10;
	add.s32 	%r74, %r94, %r3;
	mul.wide.u32 	%rd34, %r74, 4;
	add.s64 	%rd35, %rd2, %rd34;
	ld.global.u32 	%r75, [%rd35];
	mad.lo.s32 	%r76, %r94, %r31, %r2;
	mul.wide.s32 	%rd36, %r76, 4;
	add.s64 	%rd37, %rd1, %rd36;
	ld.global.u32 	%r77, [%rd37];
	mad.lo.s32 	%r78, %r77, %r75, %r99;
	cvt.u64.u32 	%rd38, %r3;
	cvt.u64.u32 	%rd39, %r94;
	add.s64 	%rd40, %rd39, %rd38;
	shl.b64 	%rd41, %rd40, 2;
	add.s64 	%rd42, %rd2, %rd41;
	ld.global.u32 	%r79, [%rd42+4];
	mul.wide.s32 	%rd43, %r31, 4;
	add.s64 	%rd44, %rd37, %rd43;
	ld.global.u32 	%r80, [%rd44];
	mad.lo.s32 	%r99, %r80, %r79, %r78;
	add.s32 	%r94, %r94, 2;
$L__BB0_10:
	and.b32  	%r81, %r30, 1;
	setp.eq.b32 	%p8, %r81, 1;
	not.pred 	%p9, %p8;
	@%p9 bra 	$L__BB0_12;
	add.s32 	%r82, %r94, %r3;
	mul.wide.u32 	%rd45, %r82, 4;
	add.s64 	%rd46, %rd2, %rd45;
	ld.global.u32 	%r83, [%rd46];
	mad.lo.s32 	%r84, %r94, %r31, %r2;
	mul.wide.s32 	%rd47, %r84, 4;
	add.s64 	%rd48, %rd1, %rd47;
	ld.global.u32 	%r85, [%rd48];
	mad.lo.s32 	%r99, %r85, %r83, %r99;
$L__BB0_12:
	cvta.to.global.u64 	%rd49, %rd6;
	mad.lo.s32 	%r86, %r31, %r1, %r2;
	mul.wide.s32 	%rd50, %r86, 4;
	add.s64 	%rd51, %rd49, %rd50;
	st.global.u32 	[%rd51], %r99;
	ret;

}


// ===== COMPILED SASS (sm_100) =====

	.target	sm_100

	.elftype	@"ET_EXEC"


//--------------------- .note.nv.tkinfo           --------------------------
	.section	.note.nv.tkinfo,"",@"SHT_NOTE"
	.sectionflags	@"SHF_NOTE_NV_TKINFO"
	.tkinfo
        /*0018*/ 	.word	0x00000002
        /*0030*/ 	.string	""
        /*0030*/ 	.string	"ptxas"
        /*0030*/ 	.string	"Cuda compilation tools, release 13.0, V13.0.88"
        /*0030*/ 	.string	"Build cuda_13.0.r13.0/compiler.36424714_0"
        /*0030*/ 	.string	"-arch sm_100 -m 64 "



//--------------------- .note.nv.cuinfo           --------------------------
	.section	.note.nv.cuinfo,"",@"SHT_NOTE"
	.sectionflags	@"SHF_NOTE_NV_CUINFO"
        /*0018*/ 	.short	0x0002
        /*001a*/ 	.short	0x0064
        /*001c*/ 	.short	0x0082
	.zero		2


//--------------------- .nv.info                  --------------------------
	.section	.nv.info,"",@"SHT_CUDA_INFO"
	.align	4


	//----- nvinfo : EIATTR_REGCOUNT
	.align		4
        /*0000*/ 	.byte	0x04, 0x2f
        /*0002*/ 	.short	(.L_1 - .L_0)
	.align		4
.L_0:
        /*0004*/ 	.word	index@(_Z6matMulPiS_S_iii)
        /*0008*/ 	.word	0x00000020


	//----- nvinfo : EIATTR_FRAME_SIZE
	.align		4
.L_1:
        /*000c*/ 	.byte	0x04, 0x11
        /*000e*/ 	.short	(.L_3 - .L_2)
	.align		4
.L_2:
        /*0010*/ 	.word	index@(_Z6matMulPiS_S_iii)
        /*0014*/ 	.word	0x00000000


	//----- nvinfo : EIATTR_MIN_STACK_SIZE
	.align		4
.L_3:
        /*0018*/ 	.byte	0x04, 0x12
        /*001a*/ 	.short	(.L_5 - .L_4)
	.align		4
.L_4:
        /*001c*/ 	.word	index@(_Z6matMulPiS_S_iii)
        /*0020*/ 	.word	0x00000000
.L_5:


//--------------------- .nv.compat                --------------------------
	.section	.nv.compat,"",@"SHT_CUDA_COMPAT_INFO"
	.align	4
        /*0000*/ 	.byte	0x02, 0x09, 0x00, 0x00, 0x02, 0x02, 0x01, 0x00, 0x02, 0x05, 0x05, 0x00, 0x03, 0x07, 0x01, 0x01
        /*0010*/ 	.byte	0x02, 0x03, 0x00, 0x00, 0x02, 0x06, 0x01, 0x00, 0x04, 0x0b, 0x08, 0x00, 0x09, 0x00, 0x00, 0x00
        /*0020*/ 	.byte	0x00, 0x00, 0x00, 0x00


//--------------------- .nv.info._Z6matMulPiS_S_iii --------------------------
	.section	.nv.info._Z6matMulPiS_S_iii,"",@"SHT_CUDA_INFO"
	.sectionflags	@""
	.align	4


	//----- nvinfo : EIATTR_CUDA_API_VERSION
	.align		4
        /*0000*/ 	.byte	0x04, 0x37
        /*0002*/ 	.short	(.L_7 - .L_6)
.L_6:
        /*0004*/ 	.word	0x00000082


	//----- nvinfo : EIATTR_KPARAM_INFO
	.align		4
.L_7:
        /*0008*/ 	.byte	0x04, 0x17
        /*000a*/ 	.short	(.L_9 - .L_8)
.L_8:
        /*000c*/ 	.word	0x00000000
        /*0010*/ 	.short	0x0005
        /*0012*/ 	.short	0x0020
        /*0014*/ 	.byte	0x00, 0xf0, 0x11, 0x00


	//----- nvinfo : EIATTR_KPARAM_INFO
	.align		4
.L_9:
        /*0018*/ 	.byte	0x04, 0x17
        /*001a*/ 	.short	(.L_11 - .L_10)
.L_10:
        /*001c*/ 	.word	0x00000000
        /*0020*/ 	.short	0x0004
        /*0022*/ 	.short	0x001c
        /*0024*/ 	.byte	0x00, 0xf0, 0x11, 0x00


	//----- nvinfo : EIATTR_KPARAM_INFO
	.align		4
.L_11:
        /*0028*/ 	.byte	0x04, 0x17
        /*002a*/ 	.short	(.L_13 - .L_12)
.L_12:
        /*002c*/ 	.word	0x00000000
        /*0030*/ 	.short	0x0003
        /*0032*/ 	.short	0x0018
        /*0034*/ 	.byte	0x00, 0xf0, 0x11, 0x00


	//----- nvinfo : EIATTR_KPARAM_INFO
	.align		4
.L_13:
        /*0038*/ 	.byte	0x04, 0x17
        /*003a*/ 	.short	(.L_15 - .L_14)
.L_14:
        /*003c*/ 	.word	0x00000000
        /*0040*/ 	.short	0x0002
        /*0042*/ 	.short	0x0010
        /*0044*/ 	.byte	0x00, 0xf5, 0x21, 0x00


	//----- nvinfo : EIATTR_KPARAM_INFO
	.align		4
.L_15:
        /*0048*/ 	.byte	0x04, 0x17
        /*004a*/ 	.short	(.L_17 - .L_16)
.L_16:
        /*004c*/ 	.word	0x00000000
        /*0050*/ 	.short	0x0001
        /*0052*/ 	.short	0x0008
        /*0054*/ 	.byte	0x00, 0xf5, 0x21, 0x00


	//----- nvinfo : EIATTR_KPARAM_INFO
	.align		4
.L_17:
        /*0058*/ 	.byte	0x04, 0x17
        /*005a*/ 	.short	(.L_19 - .L_18)
.L_18:
        /*005c*/ 	.word	0x00000000
        /*0060*/ 	.short	0x0000
        /*0062*/ 	.short	0x0000
        /*0064*/ 	.byte	0x00, 0xf5, 0x21, 0x00


	//----- nvinfo : EIATTR_SPARSE_MMA_MASK
	.align		4
.L_19:
        /*0068*/ 	.byte	0x03, 0x50
        /*006a*/ 	.short	0x0000


	//----- nvinfo : EIATTR_MAXREG_COUNT
	.align		4
        /*006c*/ 	.byte	0x03, 0x1b
        /*006e*/ 	.short	0x00ff


	//----- nvinfo : EIATTR_MERCURY_ISA_VERSION
	.align		4
        /*0070*/ 	.byte	0x03, 0x5f
        /*0072*/ 	.short	0x0101


	//----- nvinfo : EIATTR_VRC_CTA_INIT_COUNT
	.align		4
        /*0074*/ 	.byte	0x02, 0x4a
	.zero		1
	.zero		1


	//----- nvinfo : EIATTR_EXIT_INSTR_OFFSETS
	.align		4
        /*0078*/ 	.byte	0x04, 0x1c
        /*007a*/ 	.short	(.L_21 - .L_20)


	//   ....[0]....
.L_20:
        /*007c*/ 	.word	0x00000890


	//----- nvinfo : EIATTR_CBANK_PARAM_SIZE
	.align		4
.L_21:
        /*0080*/ 	.byte	0x03, 0x19
        /*0082*/ 	.short	0x0024


	//----- nvinfo : EIATTR_PARAM_CBANK
	.align		4
        /*0084*/ 	.byte	0x04, 0x0a
        /*0086*/ 	.short	(.L_23 - .L_22)
	.align		4
.L_22:
        /*0088*/ 	.word	index@(.nv.constant0._Z6matMulPiS_S_iii)
        /*008c*/ 	.short	0x0380
        /*008e*/ 	.short	0x0024


	//----- nvinfo : EIATTR_SW_WAR
	.align		4
.L_23:
        /*0090*/ 	.byte	0x04, 0x36
        /*0092*/ 	.short	(.L_25 - .L_24)
.L_24:
        /*0094*/ 	.word	0x00000008
.L_25:


//--------------------- .nv.callgraph             --------------------------
	.section	.nv.callgraph,"",@"SHT_CUDA_CALLGRAPH"
	.align	4
	.sectionentsize	8
	.align		4
        /*0000*/ 	.word	0x00000000
	.align		4
        /*0004*/ 	.word	0xffffffff
	.align		4
        /*0008*/ 	.word	0x00000000
	.align		4
        /*000c*/ 	.word	0xfffffffe
	.align		4
        /*0010*/ 	.word	0x00000000
	.align		4
        /*0014*/ 	.word	0xfffffffd
	.align		4
        /*0018*/ 	.word	0x00000000
	.align		4
        /*001c*/ 	.word	0xfffffffc


//--------------------- .text._Z6matMulPiS_S_iii  --------------------------
	.section	.text._Z6matMulPiS_S_iii,"ax",@progbits
	.align	128
        .global         _Z6matMulPiS_S_iii
        .type           _Z6matMulPiS_S_iii,@function
        .size           _Z6matMulPiS_S_iii,(.L_x_5 - _Z6matMulPiS_S_iii)
        .other          _Z6matMulPiS_S_iii,@"STO_CUDA_ENTRY STV_DEFAULT"
_Z6matMulPiS_S_iii:
.text._Z6matMulPiS_S_iii:
[----:B------:R-:W-:Y:S08]  /*0000*/  LDC R1, c[0x0][0x37c] ;  /* 0x0000df00ff017b82 */ /* 0x000ff00000000800 */
[----:B------:R-:W0:Y:S01]  /*0010*/  LDC R0, c[0x0][0x39c] ;  /* 0x0000e700ff007b82 */ /* 0x000e220000000800 */
[----:B------:R-:W1:Y:S01]  /*0020*/  S2R R17, SR_TID.Y ;  /* 0x0000000000117919 */ /* 0x000e620000002200 */
[----:B------:R-:W2:Y:S01]  /*0030*/  LDCU.64 UR4, c[0x0][0x358] ;  /* 0x00006b00ff0477ac */ /* 0x000ea20008000a00 */
[----:B------:R-:W-:Y:S01]  /*0040*/  HFMA2 R26, -RZ, RZ, 0, 0 ;  /* 0x00000000ff1a7431 */ /* 0x000fe200000001ff */
[----:B------:R-:W3:Y:S01]  /*0050*/  S2R R16, SR_TID.X ;  /* 0x0000000000107919 */ /* 0x000ee20000002100 */
[----:B0-----:R-:W-:-:S13]  /*0060*/  ISETP.GE.AND P0, PT, R0, 0x1, PT ;  /* 0x000000010000780c */ /* 0x001fda0003f06270 */
[----:B-123--:R-:W-:Y:S05]  /*0070*/  @!P0 BRA `(.L_x_0) ;  /* 0x0000000400f08947 */ /* 0x00efea0003800000 */
[C---:B------:R-:W-:Y:S01]  /*0080*/  ISETP.GE.U32.AND P1, PT, R0.reuse, 0x8, PT ;  /* 0x000000080000780c */ /* 0x040fe20003f26070 */
[----:B------:R-:W-:Y:S01]  /*0090*/  IMAD R19, R17, R0, RZ ;  /* 0x0000000011137224 */ /* 0x000fe200078e02ff */
[----:B------:R-:W-:Y:S02]  /*00a0*/  LOP3.LUT R24, R0, 0x7, RZ, 0xc0, !PT ;  /* 0x0000000700187812 */ /* 0x000fe400078ec0ff */
[----:B------:R-:W-:Y:S02]  /*00b0*/  MOV R20, RZ ;  /* 0x000000ff00147202 */ /* 0x000fe40000000f00 */
[----:B------:R-:W-:Y:S02]  /*00c0*/  ISETP.NE.AND P0, PT, R24, RZ, PT ;  /* 0x000000ff1800720c */ /* 0x000fe40003f05270 */
[----:B------:R-:W-:-:S05]  /*00d0*/  MOV R26, RZ ;  /* 0x000000ff001a7202 */ /* 0x000fca0000000f00 */
[----:B------:R-:W-:Y:S06]  /*00e0*/  @!P1 BRA `(.L_x_1) ;  /* 0x0000000000c89947 */ /* 0x000fec0003800000 */
[----:B------:R-:W0:Y:S01]  /*00f0*/  LDC.64 R2, c[0x0][0x380] ;  /* 0x0000e000ff027b82 */ /* 0x000e220000000a00 */
[----:B------:R-:W-:Y:S02]  /*0100*/  LOP3.LUT R20, R0, 0x7ffffff8, RZ, 0xc0, !PT ;  /* 0x7ffffff800147812 */ /* 0x000fe400078ec0ff */
[----:B------:R-:W-:Y:S02]  /*0110*/  MOV R26, RZ ;  /* 0x000000ff001a7202 */ /* 0x000fe40000000f00 */
[----:B------:R-:W-:Y:S02]  /*0120*/  MOV R21, R16 ;  /* 0x0000001000157202 */ /* 0x000fe40000000f00 */
[----:B------:R-:W-:Y:S01]  /*0130*/  IADD3 R18, PT, PT, -R20, RZ, RZ ;  /* 0x000000ff14127210 */ /* 0x000fe20007ffe1ff */
[----:B0-----:R-:W-:-:S03]  /*0140*/  IMAD.WIDE.U32 R2, R19, 0x4, R2 ;  /* 0x0000000413027825 */ /* 0x001fc600078e0002 */
[----:B------:R-:W-:-:S04]  /*0150*/  IADD3 R5, P1, PT, R2, 0x10, RZ ;  /* 0x0000001002057810 */ /* 0x000fc80007f3e0ff */
[----:B------:R-:W-:-:S09]  /*0160*/  IADD3.X R6, PT, PT, RZ, R3, RZ, P1, !PT ;  /* 0x00000003ff067210 */ /* 0x000fd20000ffe4ff */
.L_x_2:
[----:B------:R-:W0:Y:S01]  /*0170*/  LDC.64 R28, c[0x0][0x388] ;  /* 0x0000e200ff1c7b82 */ /* 0x000e220000000a00 */
[----:B------:R-:W-:Y:S02]  /*0180*/  MOV R2, R5 ;  /* 0x0000000500027202 */ /* 0x000fe40000000f00 */
[----:B------:R-:W-:-:S05]  /*0190*/  MOV R3, R6 ;  /* 0x0000000600037202 */ /* 0x000fca0000000f00 */
[----:B------:R-:W2:Y:S01]  /*01a0*/  LDG.E R13, desc[UR4][R2.64+-0x10] ;  /* 0xfffff004020d7981 */ /* 0x000ea2000c1e1900 */
[----:B------:R-:W1:Y:S03]  /*01b0*/  LDC R23, c[0x0][0x3a0] ;  /* 0x0000e800ff177b82 */ /* 0x000e660000000800 */
[----:B------:R-:W3:Y:S04]  /*01c0*/  LDG.E R22, desc[UR4][R2.64+-0xc] ;  /* 0xfffff40402167981 */ /* 0x000ee8000c1e1900 */
[----:B------:R-:W4:Y:S01]  /*01d0*/  LDG.E R27, desc[UR4][R2.64+-0x8] ;  /* 0xfffff804021b7981 */ /* 0x000f22000c1e1900 */
[----:B0-----:R-:W-:-:S05]  /*01e0*/  IMAD.WIDE R28, R21, 0x4, R28 ;  /* 0x00000004151c7825 */ /* 0x001fca00078e021c */
[----:B------:R-:W2:Y:S01]  /*01f0*/  LDG.E R12, desc[UR4][R28.64] ;  /* 0x000000041c0c7981 */ /* 0x000ea2000c1e1900 */
[----:B-1----:R-:W-:-:S05]  /*0200*/  IMAD.WIDE R14, R23, 0x4, R28 ;  /* 0x00000004170e7825 */ /* 0x002fca00078e021c */
[----:B------:R0:W3:Y:S01]  /*0210*/  LDG.E R25, desc[UR4][R14.64] ;  /* 0x000000040e197981 */ /* 0x0000e2000c1e1900 */
[----:B------:R-:W-:-:S03]  /*0220*/  IMAD.WIDE R10, R23, 0x4, R14 ;  /* 0x00000004170a7825 */ /* 0x000fc600078e020e */
[----:B------:R-:W5:Y:S01]  /*0230*/  LDG.E R28, desc[UR4][R2.64+-0x4] ;  /* 0xfffffc04021c7981 */ /* 0x000f62000c1e1900 */
[----:B------:R-:W-:-:S03]  /*0240*/  IMAD.WIDE R8, R23, 0x4, R10 ;  /* 0x0000000417087825 */ /* 0x000fc600078e020a */
[----:B------:R-:W4:Y:S01]  /*0250*/  LDG.E R10, desc[UR4][R10.64] ;  /* 0x000000040a0a7981 */ /* 0x000f22000c1e1900 */
[----:B------:R-:W-:-:S03]  /*0260*/  IMAD.WIDE R4, R23, 0x4, R8 ;  /* 0x0000000417047825 */ /* 0x000fc600078e0208 */
[----:B------:R-:W5:Y:S01]  /*0270*/  LDG.E R9, desc[UR4][R8.64] ;  /* 0x0000000408097981 */ /* 0x000f62000c1e1900 */
[----:B------:R-:W-:-:S03]  /*0280*/  IMAD.WIDE R6, R23, 0x4, R4 ;  /* 0x0000000417067825 */ /* 0x000fc600078e0204 */
[----:B------:R-:W5:Y:S04]  /*0290*/  LDG.E R11, desc[UR4][R2.64+0x4] ;  /* 0x00000404020b7981 */ /* 0x000f68000c1e1900 */
[----:B------:R-:W5:Y:S04]  /*02a0*/  LDG.E R4, desc[UR4][R4.64] ;  /* 0x0000000404047981 */ /* 0x000f68000c1e1900 */
[----:B------:R-:W5:Y:S04]  /*02b0*/  LDG.E R8, desc[UR4][R2.64+0xc] ;  /* 0x00000c0402087981 */ /* 0x000f68000c1e1900 */
[----:B------:R-:W5:Y:S01]  /*02c0*/  LDG.E R5, desc[UR4][R2.64] ;  /* 0x0000000402057981 */ /* 0x000f62000c1e1900 */
[----:B--2---:R-:W-:-:S02]  /*02d0*/  IMAD R26, R13, R12, R26 ;  /* 0x0000000c0d1a7224 */ /* 0x004fc400078e021a */
[C---:B------:R-:W-:Y:S02]  /*02e0*/  IMAD.WIDE R12, R23.reuse, 0x4, R6 ;  /* 0x00000004170c7825 */ /* 0x040fe400078e0206 */
[----:B------:R-:W2:Y:S02]  /*02f0*/  LDG.E R6, desc[UR4][R6.64] ;  /* 0x0000000406067981 */ /* 0x000ea4000c1e1900 */
[----:B0-----:R-:W-:Y:S02]  /*0300*/  IMAD.WIDE R14, R23, 0x4, R12 ;  /* 0x00000004170e7825 */ /* 0x001fe400078e020c */
[----:B------:R-:W2:Y:S04]  /*0310*/  LDG.E R29, desc[UR4][R12.64] ;  /* 0x000000040c1d7981 */ /* 0x000ea8000c1e1900 */
[----:B------:R-:W2:Y:S04]  /*0320*/  LDG.E R15, desc[UR4][R14.64] ;  /* 0x000000040e0f7981 */ /* 0x000ea8000c1e1900 */
[----:B------:R-:W2:Y:S01]  /*0330*/  LDG.E R12, desc[UR4][R2.64+0x8] ;  /* 0x00000804020c7981 */ /* 0x000ea2000c1e1900 */
[----:B---3--:R-:W-:Y:S01]  /*0340*/  IMAD R22, R22, R25, R26 ;  /* 0x0000001916167224 */ /* 0x008fe200078e021a */
[----:B------:R-:W-:-:S03]  /*0350*/  IADD3 R18, PT, PT, R18, 0x8, RZ ;  /* 0x0000000812127810 */ /* 0x000fc60007ffe0ff */
[----:B----4-:R-:W-:Y:S01]  /*0360*/  IMAD R10, R27, R10, R22 ;  /* 0x0000000a1b0a7224 */ /* 0x010fe200078e0216 */
[----:B------:R-:W-:-:S03]  /*0370*/  ISETP.NE.AND P1, PT, R18, RZ, PT ;  /* 0x000000ff1200720c */ /* 0x000fc60003f25270 */
[----:B-----5:R-:W-:Y:S01]  /*0380*/  IMAD R9, R28, R9, R10 ;  /* 0x000000091c097224 */ /* 0x020fe200078e020a */
[----:B------:R-:W-:-:S03]  /*0390*/  LEA R21, R23, R21, 0x3 ;  /* 0x0000001517157211 */ /* 0x000fc600078e18ff */
[----:B------:R-:W-:Y:S01]  /*03a0*/  IMAD R4, R5, R4, R9 ;  /* 0x0000000405047224 */ /* 0x000fe200078e0209 */
[----:B------:R-:W-:-:S03]  /*03b0*/  IADD3 R5, P2, PT, R2, 0x20, RZ ;  /* 0x0000002002057810 */ /* 0x000fc60007f5e0ff */
[----:B--2---:R-:W-:Y:S01]  /*03c0*/  IMAD R4, R11, R6, R4 ;  /* 0x000000060b047224 */ /* 0x004fe200078e0204 */
[----:B------:R-:W-:-:S03]  /*03d0*/  IADD3.X R6, PT, PT, RZ, R3, RZ, P2, !PT ;  /* 0x00000003ff067210 */ /* 0x000fc600017fe4ff */
[----:B------:R-:W-:-:S04]  /*03e0*/  IMAD R4, R12, R29, R4 ;  /* 0x0000001d0c047224 */ /* 0x000fc800078e0204 */
[----:B------:R-:W-:Y:S01]  /*03f0*/  IMAD R26, R8, R15, R4 ;  /* 0x0000000f081a7224 */ /* 0x000fe200078e0204 */
[----:B------:R-:W-:Y:S06]  /*0400*/  @P1 BRA `(.L_x_2) ;  /* 0xfffffffc00581947 */ /* 0x000fec000383ffff */
.L_x_1:
[----:B------:R-:W-:Y:S05]  /*0410*/  @!P0 BRA `(.L_x_0) ;  /* 0x0000000400088947 */ /* 0x000fea0003800000 */
[----:B------:R-:W-:Y:S02]  /*0420*/  ISETP.GE.U32.AND P1, PT, R24, 0x4, PT ;  /* 0x000000041800780c */ /* 0x000fe40003f26070 */
[----:B------:R-:W-:-:S04]  /*0430*/  LOP3.LUT R14, R0, 0x3, RZ, 0xc0, !PT ;  /* 0x00000003000e7812 */ /* 0x000fc800078ec0ff */
[----:B------:R-:W-:-:S07]  /*0440*/  ISETP.NE.AND P0, PT, R14, RZ, PT ;  /* 0x000000ff0e00720c */ /* 0x000fce0003f05270 */
[----:B------:R-:W-:Y:S06]  /*0450*/  @!P1 BRA `(.L_x_3) ;  /* 0x0000000000709947 */ /* 0x000fec0003800000 */
[----:B------:R-:W0:Y:S01]  /*0460*/  LDC R11, c[0x0][0x3a0] ;  /* 0x0000e800ff0b7b82 */ /* 0x000e220000000800 */
[----:B------:R-:W1:Y:S01]  /*0470*/  LDCU.64 UR6, c[0x0][0x380] ;  /* 0x00007000ff0677ac */ /* 0x000e620008000a00 */
[CC--:B------:R-:W-:Y:S02]  /*0480*/  IADD3 R3, PT, PT, R19.reuse, R20.reuse, RZ ;  /* 0x0000001413037210 */ /* 0x0c0fe40007ffe0ff */
[----:B------:R-:W-:-:S04]  /*0490*/  IADD3 R8, P1, PT, R19, R20, RZ ;  /* 0x0000001413087210 */ /* 0x000fc80007f3e0ff */
[----:B------:R-:W2:Y:S08]  /*04a0*/  LDC.64 R4, c[0x0][0x388] ;  /* 0x0000e200ff047b82 */ /* 0x000eb00000000a00 */
[----:B------:R-:W3:Y:S01]  /*04b0*/  LDC.64 R12, c[0x0][0x380] ;  /* 0x0000e000ff0c7b82 */ /* 0x000ee20000000a00 */
[----:B0-----:R-:W-:-:S04]  /*04c0*/  IMAD R7, R20, R11, R16 ;  /* 0x0000000b14077224 */ /* 0x001fc800078e0210 */
[----:B--2---:R-:W-:-:S04]  /*04d0*/  IMAD.WIDE R4, R7, 0x4, R4 ;  /* 0x0000000407047825 */ /* 0x004fc800078e0204 */
[----:B------:R-:W-:Y:S02]  /*04e0*/  IMAD.WIDE R6, R11, 0x4, R4 ;  /* 0x000000040b067825 */ /* 0x000fe400078e0204 */
[----:B------:R-:W2:Y:S02]  /*04f0*/  LDG.E R4, desc[UR4][R4.64] ;  /* 0x0000000404047981 */ /* 0x000ea4000c1e1900 */
[----:B---3--:R-:W-:Y:S01]  /*0500*/  IMAD.WIDE.U32 R12, R3, 0x4, R12 ;  /* 0x00000004030c7825 */ /* 0x008fe200078e000c */
[----:B------:R-:W-:Y:S02]  /*0510*/  IADD3.X R3, PT, PT, RZ, RZ, RZ, P1, !PT ;  /* 0x000000ffff037210 */ /* 0x000fe40000ffe4ff */
[----:B-1----:R-:W-:-:S03]  /*0520*/  LEA R2, P1, R8, UR6, 0x2 ;  /* 0x0000000608027c11 */ /* 0x002fc6000f8210ff */
[----:B------:R-:W2:Y:S01]  /*0530*/  LDG.E R13, desc[UR4][R12.64] ;  /* 0x000000040c0d7981 */ /* 0x000ea2000c1e1900 */
[----:B------:R-:W-:Y:S01]  /*0540*/  LEA.HI.X R3, R8, UR7, R3, 0x2, P1 ;  /* 0x0000000708037c11 */ /* 0x000fe200088f1403 */
[C---:B------:R-:W-:Y:S02]  /*0550*/  IMAD.WIDE R8, R11.reuse, 0x4, R6 ;  /* 0x000000040b087825 */ /* 0x040fe400078e0206 */
[----:B------:R-:W3:Y:S04]  /*0560*/  LDG.E R6, desc[UR4][R6.64] ;  /* 0x0000000406067981 */ /* 0x000ee8000c1e1900 */
[----:B------:R-:W3:Y:S01]  /*0570*/  LDG.E R15, desc[UR4][R2.64+0x4] ;  /* 0x00000404020f7981 */ /* 0x000ee2000c1e1900 */
[----:B------:R-:W-:-:S03]  /*0580*/  IMAD.WIDE R10, R11, 0x4, R8 ;  /* 0x000000040b0a7825 */ /* 0x000fc600078e0208 */
[----:B------:R-:W4:Y:S04]  /*0590*/  LDG.E R21, desc[UR4][R8.64] ;  /* 0x0000000408157981 */ /* 0x000f28000c1e1900 */
[----:B------:R-:W4:Y:S04]  /*05a0*/  LDG.E R18, desc[UR4][R2.64+0x8] ;  /* 0x0000080402127981 */ /* 0x000f28000c1e1900 */
[----:B------:R-:W5:Y:S04]  /*05b0*/  LDG.E R22, desc[UR4][R2.64+0xc] ;  /* 0x00000c0402167981 */ /* 0x000f68000c1e1900 */
[----:B------:R-:W5:Y:S01]  /*05c0*/  LDG.E R10, desc[UR4][R10.64] ;  /* 0x000000040a0a7981 */ /* 0x000f62000c1e1900 */
[----:B------:R-:W-:Y:S01]  /*05d0*/  IADD3 R20, PT, PT, R20, 0x4, RZ ;  /* 0x0000000414147810 */ /* 0x000fe20007ffe0ff */
[----:B--2---:R-:W-:-:S04]  /*05e0*/  IMAD R26, R13, R4, R26 ;  /* 0x000000040d1a7224 */ /* 0x004fc800078e021a */
[----:B---3--:R-:W-:-:S04]  /*05f0*/  IMAD R15, R15, R6, R26 ;  /* 0x000000060f0f7224 */ /* 0x008fc800078e021a */
[----:B----4-:R-:W-:-:S04]  /*0600*/  IMAD R15, R18, R21, R15 ;  /* 0x00000015120f7224 */ /* 0x010fc800078e020f */
[----:B-----5:R-:W-:-:S07]  /*0610*/  IMAD R26, R22, R10, R15 ;  /* 0x0000000a161a7224 */ /* 0x020fce00078e020f */
.L_x_3:
[----:B------:R-:W-:Y:S05]  /*0620*/  @!P0 BRA `(.L_x_0) ;  /* 0x0000000000848947 */ /* 0x000fea0003800000 */
[----:B------:R-:W-:Y:S01]  /*0630*/  ISETP.NE.AND P1, PT, R14, 0x1, PT ;  /* 0x000000010e00780c */ /* 0x000fe20003f25270 */
[----:B------:R-:W0:Y:S01]  /*0640*/  LDC.64 R8, c[0x0][0x388] ;  /* 0x0000e200ff087b82 */ /* 0x000e220000000a00 */
[----:B------:R-:W-:-:S04]  /*0650*/  LOP3.LUT R0, R0, 0x1, RZ, 0xc0, !PT ;  /* 0x0000000100007812 */ /* 0x000fc800078ec0ff */
[----:B------:R-:W-:-:S03]  /*0660*/  ISETP.NE.U32.AND P0, PT, R0, 0x1, PT ;  /* 0x000000010000780c */ /* 0x000fc60003f05070 */
[----:B------:R-:W1:Y:S04]  /*0670*/  LDC.64 R10, c[0x0][0x380] ;  /* 0x0000e000ff0a7b82 */ /* 0x000e680000000a00 */
[CC--:B------:R-:W-:Y:S02]  /*0680*/  @P1 IADD3 R21, PT, PT, R19.reuse, R20.reuse, RZ ;  /* 0x0000001413151210 */ /* 0x0c0fe40007ffe0ff */
[----:B------:R-:W-:Y:S02]  /*0690*/  @P1 IADD3 R0, P2, PT, R19, R20, RZ ;  /* 0x0000001413001210 */ /* 0x000fe40007f5e0ff */
[----:B------:R-:W2:Y:S02]  /*06a0*/  @P1 LDC R15, c[0x0][0x3a0] ;  /* 0x0000e800ff0f1b82 */ /* 0x000ea40000000800 */
[----:B------:R-:W-:-:S06]  /*06b0*/  @P1 IADD3.X R12, PT, PT, RZ, RZ, RZ, P2, !PT ;  /* 0x000000ffff0c1210 */ /* 0x000fcc00017fe4ff */
[----:B------:R-:W3:Y:S08]  /*06c0*/  @P1 LDC.64 R6, c[0x0][0x380] ;  /* 0x0000e000ff061b82 */ /* 0x000ef00000000a00 */
[----:B------:R-:W4:Y:S01]  /*06d0*/  @!P0 LDC R13, c[0x0][0x3a0] ;  /* 0x0000e800ff0d8b82 */ /* 0x000f220000000800 */
[----:B-1----:R-:W-:-:S06]  /*06e0*/  @P1 IMAD.WIDE.U32 R10, R21, 0x4, R10 ;  /* 0x00000004150a1825 */ /* 0x002fcc00078e000a */
[----:B------:R-:W5:Y:S01]  /*06f0*/  @P1 LDG.E R11, desc[UR4][R10.64] ;  /* 0x000000040a0b1981 */ /* 0x000f62000c1e1900 */
[----:B------:R-:W1:Y:S01]  /*0700*/  LDC.64 R2, c[0x0][0x380] ;  /* 0x0000e000ff027b82 */ /* 0x000e620000000a00 */
[C---:B--2---:R-:W-:Y:S01]  /*0710*/  @P1 IMAD R23, R20.reuse, R15, R16 ;  /* 0x0000000f14171224 */ /* 0x044fe200078e0210 */
[----:B------:R-:W-:-:S03]  /*0720*/  @P1 IADD3 R20, PT, PT, R20, 0x2, RZ ;  /* 0x0000000214141810 */ /* 0x000fc60007ffe0ff */
[----:B0-----:R-:W-:-:S03]  /*0730*/  @P1 IMAD.WIDE R8, R23, 0x4, R8 ;  /* 0x0000000417081825 */ /* 0x001fc600078e0208 */
[----:B------:R-:W0:Y:S01]  /*0740*/  LDC.64 R4, c[0x0][0x388] ;  /* 0x0000e200ff047b82 */ /* 0x000e220000000a00 */
[C---:B---3--:R-:W-:Y:S02]  /*0750*/  @P1 LEA R6, P2, R0.reuse, R6, 0x2 ;  /* 0x0000000600061211 */ /* 0x048fe400078410ff */
[----:B------:R-:W-:Y:S01]  /*0760*/  @!P0 IADD3 R19, PT, PT, R19, R20, RZ ;  /* 0x0000001413138210 */ /* 0x000fe20007ffe0ff */
[----:B------:R-:W-:Y:S01]  /*0770*/  @P1 IMAD.WIDE R14, R15, 0x4, R8 ;  /* 0x000000040f0e1825 */ /* 0x000fe200078e0208 */
[----:B------:R-:W-:Y:S02]  /*0780*/  @P1 LEA.HI.X R7, R0, R7, R12, 0x2, P2 ;  /* 0x0000000700071211 */ /* 0x000fe400010f140c */
[----:B------:R-:W5:Y:S01]  /*0790*/  @P1 LDG.E R0, desc[UR4][R8.64] ;  /* 0x0000000408001981 */ /* 0x000f62000c1e1900 */
[----:B----4-:R-:W-:-:S03]  /*07a0*/  @!P0 IMAD R13, R20, R13, R16 ;  /* 0x0000000d140d8224 */ /* 0x010fc600078e0210 */
[----:B------:R-:W2:Y:S04]  /*07b0*/  @P1 LDG.E R7, desc[UR4][R6.64+0x4] ;  /* 0x0000040406071981 */ /* 0x000ea8000c1e1900 */
[----:B------:R-:W2:Y:S01]  /*07c0*/  @P1 LDG.E R14, desc[UR4][R14.64] ;  /* 0x000000040e0e1981 */ /* 0x000ea2000c1e1900 */
[----:B-1----:R-:W-:-:S06]  /*07d0*/  @!P0 IMAD.WIDE.U32 R2, R19, 0x4, R2 ;  /* 0x0000000413028825 */ /* 0x002fcc00078e0002 */
[----:B------:R-:W3:Y:S01]  /*07e0*/  @!P0 LDG.E R3, desc[UR4][R2.64] ;  /* 0x0000000402038981 */ /* 0x000ee2000c1e1900 */
[----:B0-----:R-:W-:-:S06]  /*07f0*/  @!P0 IMAD.WIDE R4, R13, 0x4, R4 ;  /* 0x000000040d048825 */ /* 0x001fcc00078e0204 */
[----:B------:R-:W3:Y:S01]  /*0800*/  @!P0 LDG.E R4, desc[UR4][R4.64] ;  /* 0x0000000404048981 */ /* 0x000ee2000c1e1900 */
[----:B-----5:R-:W-:-:S04]  /*0810*/  @P1 IMAD R0, R11, R0, R26 ;  /* 0x000000000b001224 */ /* 0x020fc800078e021a */
[----:B--2---:R-:W-:-:S04]  /*0820*/  @P1 IMAD R26, R7, R14, R0 ;  /* 0x0000000e071a1224 */ /* 0x004fc800078e0200 */
[----:B---3--:R-:W-:-:S07]  /*0830*/  @!P0 IMAD R26, R3, R4, R26 ;  /* 0x00000004031a8224 */ /* 0x008fce00078e021a */
.L_x_0:
[----:B------:R-:W0:Y:S01]  /*0840*/  LDC.64 R2, c[0x0][0x390] ;  /* 0x0000e400ff027b82 */ /* 0x000e220000000a00 */
[----:B------:R-:W1:Y:S02]  /*0850*/  LDCU UR6, c[0x0][0x3a0] ;  /* 0x00007400ff0677ac */ /* 0x000e640008000800 */
[----:B-1----:R-:W-:-:S04]  /*0860*/  IMAD R17, R17, UR6, R16 ;  /* 0x0000000611117c24 */ /* 0x002fc8000f8e0210 */
[----:B0-----:R-:W-:-:S05]  /*0870*/  IMAD.WIDE R2, R17, 0x4, R2 ;  /* 0x0000000411027825 */ /* 0x001fca00078e0202 */
[----:B------:R-:W-:Y:S01]  /*0880*/  STG.E desc[UR4][R2.64], R26 ;  /* 0x0000001a02007986 */ /* 0x000fe2000c101904 */
[----:B------:R-:W-:Y:S05]  /*0890*/  EXIT ;  /* 0x000000000000794d */ /* 0x000fea0003800000 */
.L_x_4:
[----:B------:R-:W-:-:S00]  /*08a0*/  BRA `(.L_x_4) ;  /* 0xfffffffc00fc7947 */ /* 0x000fc0000383ffff */
[----:B------:R-:W-:-:S00]  /*08b0*/  NOP ;  /* 0x0000000000007918 */ /* 0x000fc00000000000 */
        /* <DEDUP_REMOVED lines=12> */
.L_x_5:


//--------------------- .nv.shared.reserved.0     --------------------------
	.section	.nv.shared.reserved.0,"aw",@nobits
	.weak		__nv_reservedSMEM_offset_0_alias
	.size		__nv_reservedSMEM_offset_0_alias, 0, 64
	.other		__nv_reservedSMEM_offset_0_alias,@"STO_CUDA_RESERVED_SHARED STV_DEFAULT"
__nv_reservedSMEM_offset_0_alias:
	.zero		0
	.zero		64


//--------------------- .nv.constant0._Z6matMulPiS_S_iii --------------------------
	.section	.nv.constant0._Z6matMulPiS_S_iii,"a",@progbits
	.sectionflags	@""
	.align	4
.nv.constant0._Z6matMulPiS_S_iii:
	.zero		932


//--------------------- SYMBOLS --------------------------

	.type		.nv.reservedSmem.offset0,@object
	.size		.nv.reservedSmem.offset0,0x4
